//
// Generated by NVIDIA NVVM Compiler
//
// Compiler Build ID: CL-36424714
// Cuda compilation tools, release 13.0, V13.0.88
// Based on NVVM 20.0.0
//

.version 9.0
.target sm_100
.address_size 64

	// .globl	_Z14BlurViaStencilPfS_

.visible .entry _Z14BlurViaStencilPfS_(
	.param .u64 .ptr .align 1 _Z14BlurViaStencilPfS__param_0,
	.param .u64 .ptr .align 1 _Z14BlurViaStencilPfS__param_1
)
{
	.reg .b32 	%r<17>;
	.reg .b32 	%f<19>;
	.reg .b64 	%rd<21>;

	ld.param.u64 	%rd1, [_Z14BlurViaStencilPfS__param_0];
	ld.param.u64 	%rd2, [_Z14BlurViaStencilPfS__param_1];
	cvta.to.global.u64 	%rd3, %rd1;
	cvta.to.global.u64 	%rd4, %rd2;
	mov.u32 	%r1, %ctaid.x;
	mov.u32 	%r2, %tid.x;
	mov.u32 	%r3, %ntid.x;
	add.s32 	%r4, %r3, 2;
	mad.lo.s32 	%r5, %r4, %r1, %r4;
	add.s32 	%r6, %r2, %r5;
	add.s32 	%r7, %r6, 1;
	sub.s32 	%r8, %r7, %r3;
	add.s32 	%r9, %r8, -3;
	mul.wide.u32 	%rd5, %r9, 4;
	add.s64 	%rd6, %rd4, %rd5;
	ld.global.f32 	%f1, [%rd6];
	add.s32 	%r10, %r8, -2;
	mul.wide.u32 	%rd7, %r10, 4;
	add.s64 	%rd8, %rd4, %rd7;
	ld.global.f32 	%f2, [%rd8];
	mul.f32 	%f3, %f2, 0f3DF5C28F;
	fma.rn.f32 	%f4, %f1, 0f3D23D70A, %f3;
	not.b32 	%r11, %r3;
	add.s32 	%r12, %r7, %r11;
	mul.wide.u32 	%rd9, %r12, 4;
	add.s64 	%rd10, %rd4, %rd9;
	ld.global.f32 	%f5, [%rd10];
	fma.rn.f32 	%f6, %f5, 0f3D23D70A, %f4;
	mul.wide.s32 	%rd11, %r6, 4;
	add.s64 	%rd12, %rd4, %rd11;
	ld.global.f32 	%f7, [%rd12];
	fma.rn.f32 	%f8, %f7, 0f3DF5C28F, %f6;
	ld.global.f32 	%f9, [%rd12+4];
	fma.rn.f32 	%f10, %f9, 0f3EB851EC, %f8;
	ld.global.f32 	%f11, [%rd12+8];
	fma.rn.f32 	%f12, %f11, 0f3DF5C28F, %f10;
	add.s32 	%r13, %r7, %r3;
	add.s32 	%r14, %r13, 1;
	mul.wide.u32 	%rd13, %r14, 4;
	add.s64 	%rd14, %rd4, %rd13;
	ld.global.f32 	%f13, [%rd14];
	fma.rn.f32 	%f14, %f13, 0f3D23D70A, %f12;
	add.s32 	%r15, %r13, 2;
	mul.wide.u32 	%rd15, %r15, 4;
	add.s64 	%rd16, %rd4, %rd15;
	ld.global.f32 	%f15, [%rd16];
	fma.rn.f32 	%f16, %f15, 0f3DF5C28F, %f14;
	add.s32 	%r16, %r13, 3;
	mul.wide.u32 	%rd17, %r16, 4;
	add.s64 	%rd18, %rd4, %rd17;
	ld.global.f32 	%f17, [%rd18];
	fma.rn.f32 	%f18, %f17, 0f3D23D70A, %f16;
	mul.wide.s32 	%rd19, %r7, 4;
	add.s64 	%rd20, %rd3, %rd19;
	st.global.f32 	[%rd20], %f18;
	ret;

}


// ===== COMPILED SASS (sm_100) =====

	.target	sm_100

	.elftype	@"ET_EXEC"


//--------------------- .note.nv.tkinfo           --------------------------
	.section	.note.nv.tkinfo,"",@"SHT_NOTE"
	.sectionflags	@"SHF_NOTE_NV_TKINFO"
	.tkinfo
        /*0018*/ 	.word	0x00000002
        /*0030*/ 	.string	""
        /*0030*/ 	.string	"ptxas"
        /*0030*/ 	.string	"Cuda compilation tools, release 13.0, V13.0.88"
        /*0030*/ 	.string	"Build cuda_13.0.r13.0/compiler.36424714_0"
        /*0030*/ 	.string	"-arch sm_100 -m 64 "



//--------------------- .note.nv.cuinfo           --------------------------
	.section	.note.nv.cuinfo,"",@"SHT_NOTE"
	.sectionflags	@"SHF_NOTE_NV_CUINFO"
        /*0018*/ 	.short	0x0002
        /*001a*/ 	.short	0x0064
        /*001c*/ 	.short	0x0082
	.zero		2


//--------------------- .nv.info                  --------------------------
	.section	.nv.info,"",@"SHT_CUDA_INFO"
	.align	4


	//----- nvinfo : EIATTR_REGCOUNT
	.align		4
        /*0000*/ 	.byte	0x04, 0x2f
        /*0002*/ 	.short	(.L_1 - .L_0)
	.align		4
.L_0:
        /*0004*/ 	.word	index@(_Z14BlurViaStencilPfS_)
        /*0008*/ 	.word	0x00000018


	//----- nvinfo : EIATTR_FRAME_SIZE
	.align		4
.L_1:
        /*000c*/ 	.byte	0x04, 0x11
        /*000e*/ 	.short	(.L_3 - .L_2)
	.align		4
.L_2:
        /*0010*/ 	.word	index@(_Z14BlurViaStencilPfS_)
        /*0014*/ 	.word	0x00000000


	//----- nvinfo : EIATTR_MIN_STACK_SIZE
	.align		4
.L_3:
        /*0018*/ 	.byte	0x04, 0x12
        /*001a*/ 	.short	(.L_5 - .L_4)
	.align		4
.L_4:
        /*001c*/ 	.word	index@(_Z14BlurViaStencilPfS_)
        /*0020*/ 	.word	0x00000000
.L_5:


//--------------------- .nv.compat                --------------------------
	.section	.nv.compat,"",@"SHT_CUDA_COMPAT_INFO"
	.align	4
        /*0000*/ 	.byte	0x02, 0x09, 0x00, 0x00, 0x02, 0x02, 0x01, 0x00, 0x02, 0x05, 0x05, 0x00, 0x03, 0x07, 0x01, 0x01
        /*0010*/ 	.byte	0x02, 0x03, 0x00, 0x00, 0x02, 0x06, 0x01, 0x00, 0x04, 0x0b, 0x08, 0x00, 0x09, 0x00, 0x00, 0x00
        /*0020*/ 	.byte	0x00, 0x00, 0x00, 0x00


//--------------------- .nv.info._Z14BlurViaStencilPfS_ --------------------------
	.section	.nv.info._Z14BlurViaStencilPfS_,"",@"SHT_CUDA_INFO"
	.sectionflags	@""
	.align	4


	//----- nvinfo : EIATTR_CUDA_API_VERSION
	.align		4
        /*0000*/ 	.byte	0x04, 0x37
        /*0002*/ 	.short	(.L_7 - .L_6)
.L_6:
        /*0004*/ 	.word	0x00000082


	//----- nvinfo : EIATTR_KPARAM_INFO
	.align		4
.L_7:
        /*0008*/ 	.byte	0x04, 0x17
        /*000a*/ 	.short	(.L_9 - .L_8)
.L_8:
        /*000c*/ 	.word	0x00000000
        /*0010*/ 	.short	0x0001
        /*0012*/ 	.short	0x0008
        /*0014*/ 	.byte	0x00, 0xf5, 0x21, 0x00


	//----- nvinfo : EIATTR_KPARAM_INFO
	.align		4
.L_9:
        /*0018*/ 	.byte	0x04, 0x17
        /*001a*/ 	.short	(.L_11 - .L_10)
.L_10:
        /*001c*/ 	.word	0x00000000
        /*0020*/ 	.short	0x0000
        /*0022*/ 	.short	0x0000
        /*0024*/ 	.byte	0x00, 0xf5, 0x21, 0x00


	//----- nvinfo : EIATTR_SPARSE_MMA_MASK
	.align		4
.L_11:
        /*0028*/ 	.byte	0x03, 0x50
        /*002a*/ 	.short	0x0000


	//----- nvinfo : EIATTR_MAXREG_COUNT
	.align		4
        /*002c*/ 	.byte	0x03, 0x1b
        /*002e*/ 	.short	0x00ff


	//----- nvinfo : EIATTR_MERCURY_ISA_VERSION
	.align		4
        /*0030*/ 	.byte	0x03, 0x5f
        /*0032*/ 	.short	0x0101


	//----- nvinfo : EIATTR_VRC_CTA_INIT_COUNT
	.align		4
        /*0034*/ 	.byte	0x02, 0x4a
	.zero		1
	.zero		1


	//----- nvinfo : EIATTR_EXIT_INSTR_OFFSETS
	.align		4
        /*0038*/ 	.byte	0x04, 0x1c
        /*003a*/ 	.short	(.L_13 - .L_12)


	//   ....[0]....
.L_12:
        /*003c*/ 	.word	0x000002f0


	//----- nvinfo : EIATTR_CBANK_PARAM_SIZE
	.align		4
.L_13:
        /*0040*/ 	.byte	0x03, 0x19
        /*0042*/ 	.short	0x0010


	//----- nvinfo : EIATTR_PARAM_CBANK
	.align		4
        /*0044*/ 	.byte	0x04, 0x0a
        /*0046*/ 	.short	(.L_15 - .L_14)
	.align		4
.L_14:
        /*0048*/ 	.word	index@(.nv.constant0._Z14BlurViaStencilPfS_)
        /*004c*/ 	.short	0x0380
        /*004e*/ 	.short	0x0010


	//----- nvinfo : EIATTR_SW_WAR
	.align		4
.L_15:
        /*0050*/ 	.byte	0x04, 0x36
        /*0052*/ 	.short	(.L_17 - .L_16)
.L_16:
        /*0054*/ 	.word	0x00000008
.L_17:


//--------------------- .nv.callgraph             --------------------------
	.section	.nv.callgraph,"",@"SHT_CUDA_CALLGRAPH"
	.align	4
	.sectionentsize	8
	.align		4
        /*0000*/ 	.word	0x00000000
	.align		4
        /*0004*/ 	.word	0xffffffff
	.align		4
        /*0008*/ 	.word	0x00000000
	.align		4
        /*000c*/ 	.word	0xfffffffe
	.align		4
        /*0010*/ 	.word	0x00000000
	.align		4
        /*0014*/ 	.word	0xfffffffd
	.align		4
        /*0018*/ 	.word	0x00000000
	.align		4
        /*001c*/ 	.word	0xfffffffc


//--------------------- .text._Z14BlurViaStencilPfS_ --------------------------
	.section	.text._Z14BlurViaStencilPfS_,"ax",@progbits
	.align	128
        .global         _Z14BlurViaStencilPfS_
        .type           _Z14BlurViaStencilPfS_,@function
        .size           _Z14BlurViaStencilPfS_,(.L_x_1 - _Z14BlurViaStencilPfS_)
        .other          _Z14BlurViaStencilPfS_,@"STO_CUDA_ENTRY STV_DEFAULT"
_Z14BlurViaStencilPfS_:
.text._Z14BlurViaStencilPfS_:
[----:B------:R-:W-:Y:S01]  /*0000*/  LDC R1, c[0x0][0x37c] ;  /* 0x0000df00ff017b82 */ /* 0x000fe20000000800 */
[----:B------:R-:W0:Y:S07]  /*0010*/  S2R R13, SR_TID.X ;  /* 0x00000000000d7919 */ /* 0x000e2e0000002100 */
[----:B------:R-:W1:Y:S01]  /*0020*/  S2UR UR5, SR_CTAID.X ;  /* 0x00000000000579c3 */ /* 0x000e620000002500 */
[----:B------:R-:W2:Y:S01]  /*0030*/  LDCU UR8, c[0x0][0x360] ;  /* 0x00006c00ff0877ac */ /* 0x000ea20008000800 */
[----:B------:R-:W3:Y:S06]  /*0040*/  LDCU.64 UR6, c[0x0][0x358] ;  /* 0x00006b00ff0677ac */ /* 0x000eec0008000a00 */
[----:B------:R-:W4:Y:S01]  /*0050*/  LDC.64 R2, c[0x0][0x388] ;  /* 0x0000e200ff027b82 */ /* 0x000f220000000a00 */
[----:B--2---:R-:W-:-:S04]  /*0060*/  UIADD3 UR4, UPT, UPT, UR8, 0x2, URZ ;  /* 0x0000000208047890 */ /* 0x004fc8000fffe0ff */
[----:B-1----:R-:W-:-:S06]  /*0070*/  UIMAD UR4, UR4, UR5, UR4 ;  /* 0x00000005040472a4 */ /* 0x002fcc000f8e0204 */
[----:B0-----:R-:W-:Y:S01]  /*0080*/  IADD3 R13, PT, PT, R13, UR4, RZ ;  /* 0x000000040d0d7c10 */ /* 0x001fe2000fffe0ff */
[----:B------:R-:W-:-:S03]  /*0090*/  ULOP3.LUT UR4, URZ, UR8, URZ, 0x33, !UPT ;  /* 0x00000008ff047292 */ /* 0x000fc6000f8e33ff */
[----:B------:R-:W-:-:S04]  /*00a0*/  IADD3 R0, PT, PT, R13, 0x1, RZ ;  /* 0x000000010d007810 */ /* 0x000fc80007ffe0ff */
[C---:B------:R-:W-:Y:S02]  /*00b0*/  IADD3 R4, PT, PT, R0.reuse, -UR8, RZ ;  /* 0x8000000800047c10 */ /* 0x040fe4000fffe0ff */
[----:B------:R-:W-:Y:S02]  /*00c0*/  IADD3 R11, PT, PT, R0, UR4, RZ ;  /* 0x00000004000b7c10 */ /* 0x000fe4000fffe0ff */
[C---:B------:R-:W-:Y:S02]  /*00d0*/  IADD3 R9, PT, PT, R4.reuse, -0x2, RZ ;  /* 0xfffffffe04097810 */ /* 0x040fe40007ffe0ff */
[----:B------:R-:W-:-:S03]  /*00e0*/  IADD3 R7, PT, PT, R4, -0x3, RZ ;  /* 0xfffffffd04077810 */ /* 0x000fc60007ffe0ff */
[----:B----4-:R-:W-:-:S04]  /*00f0*/  IMAD.WIDE.U32 R8, R9, 0x4, R2 ;  /* 0x0000000409087825 */ /* 0x010fc800078e0002 */
[--C-:B------:R-:W-:Y:S01]  /*0100*/  IMAD.WIDE.U32 R6, R7, 0x4, R2.reuse ;  /* 0x0000000407067825 */ /* 0x100fe200078e0002 */
[----:B---3--:R0:W2:Y:S03]  /*0110*/  LDG.E R5, desc[UR6][R8.64] ;  /* 0x0000000608057981 */ /* 0x0080a6000c1e1900 */
[--C-:B------:R-:W-:Y:S01]  /*0120*/  IMAD.WIDE.U32 R10, R11, 0x4, R2.reuse ;  /* 0x000000040b0a7825 */ /* 0x100fe200078e0002 */
[----:B------:R1:W3:Y:S01]  /*0130*/  LDG.E R16, desc[UR6][R6.64] ;  /* 0x0000000606107981 */ /* 0x0002e2000c1e1900 */
[----:B------:R-:W-:Y:S02]  /*0140*/  IADD3 R19, PT, PT, R0, UR8, RZ ;  /* 0x0000000800137c10 */ /* 0x000fe4000fffe0ff */
[----:B------:R-:W-:Y:S02]  /*0150*/  IMAD.WIDE R12, R13, 0x4, R2 ;  /* 0x000000040d0c7825 */ /* 0x000fe400078e0202 */
[----:B------:R-:W4:Y:S01]  /*0160*/  LDG.E R10, desc[UR6][R10.64] ;  /* 0x000000060a0a7981 */ /* 0x000f22000c1e1900 */
[----:B------:R-:W-:-:S03]  /*0170*/  IADD3 R15, PT, PT, R19, 0x1, RZ ;  /* 0x00000001130f7810 */ /* 0x000fc60007ffe0ff */
[----:B------:R-:W5:Y:S01]  /*0180*/  LDG.E R18, desc[UR6][R12.64] ;  /* 0x000000060c127981 */ /* 0x000f62000c1e1900 */
[----:B------:R-:W-:Y:S01]  /*0190*/  IADD3 R21, PT, PT, R19, 0x2, RZ ;  /* 0x0000000213157810 */ /* 0x000fe20007ffe0ff */
[--C-:B------:R-:W-:Y:S02]  /*01a0*/  IMAD.WIDE.U32 R14, R15, 0x4, R2.reuse ;  /* 0x000000040f0e7825 */ /* 0x100fe400078e0002 */
[----:B------:R-:W5:Y:S01]  /*01b0*/  LDG.E R4, desc[UR6][R12.64+0x4] ;  /* 0x000004060c047981 */ /* 0x000f62000c1e1900 */
[----:B0-----:R-:W-:Y:S01]  /*01c0*/  IADD3 R9, PT, PT, R19, 0x3, RZ ;  /* 0x0000000313097810 */ /* 0x001fe20007ffe0ff */
[--C-:B-1----:R-:W-:Y:S02]  /*01d0*/  IMAD.WIDE.U32 R6, R21, 0x4, R2.reuse ;  /* 0x0000000415067825 */ /* 0x102fe400078e0002 */
[----:B------:R-:W5:Y:S02]  /*01e0*/  LDG.E R17, desc[UR6][R12.64+0x8] ;  /* 0x000008060c117981 */ /* 0x000f64000c1e1900 */
[----:B------:R-:W-:-:S02]  /*01f0*/  IMAD.WIDE.U32 R8, R9, 0x4, R2 ;  /* 0x0000000409087825 */ /* 0x000fc400078e0002 */
[----:B------:R-:W5:Y:S01]  /*0200*/  LDG.E R15, desc[UR6][R14.64] ;  /* 0x000000060e0f7981 */ /* 0x000f62000c1e1900 */
[----:B------:R-:W0:Y:S03]  /*0210*/  LDC.64 R2, c[0x0][0x380] ;  /* 0x0000e000ff027b82 */ /* 0x000e260000000a00 */
[----:B------:R-:W5:Y:S04]  /*0220*/  LDG.E R7, desc[UR6][R6.64] ;  /* 0x0000000606077981 */ /* 0x000f68000c1e1900 */
[----:B------:R-:W5:Y:S01]  /*0230*/  LDG.E R9, desc[UR6][R8.64] ;  /* 0x0000000608097981 */ /* 0x000f62000c1e1900 */
[----:B0-----:R-:W-:-:S04]  /*0240*/  IMAD.WIDE R2, R0, 0x4, R2 ;  /* 0x0000000400027825 */ /* 0x001fc800078e0202 */
[----:B--2---:R-:W-:-:S04]  /*0250*/  FMUL R5, R5, 0.11999999731779098511 ;  /* 0x3df5c28f05057820 */ /* 0x004fc80000400000 */
[----:B---3--:R-:W-:-:S04]  /*0260*/  FFMA R5, R16, 0.039999999105930328369, R5 ;  /* 0x3d23d70a10057823 */ /* 0x008fc80000000005 */
[----:B----4-:R-:W-:-:S04]  /*0270*/  FFMA R5, R10, 0.039999999105930328369, R5 ;  /* 0x3d23d70a0a057823 */ /* 0x010fc80000000005 */
[----:B-----5:R-:W-:-:S04]  /*0280*/  FFMA R5, R18, 0.11999999731779098511, R5 ;  /* 0x3df5c28f12057823 */ /* 0x020fc80000000005 */
[----:B------:R-:W-:-:S04]  /*0290*/  FFMA R4, R4, 0.36000001430511474609, R5 ;  /* 0x3eb851ec04047823 */ /* 0x000fc80000000005 */
[----:B------:R-:W-:-:S04]  /*02a0*/  FFMA R4, R17, 0.11999999731779098511, R4 ;  /* 0x3df5c28f11047823 */ /* 0x000fc80000000004 */
[----:B------:R-:W-:-:S04]  /*02b0*/  FFMA R4, R15, 0.039999999105930328369, R4 ;  /* 0x3d23d70a0f047823 */ /* 0x000fc80000000004 */
[----:B------:R-:W-:-:S04]  /*02c0*/  FFMA R4, R7, 0.11999999731779098511, R4 ;  /* 0x3df5c28f07047823 */ /* 0x000fc80000000004 */
[----:B------:R-:W-:-:S05]  /*02d0*/  FFMA R9, R9, 0.039999999105930328369, R4 ;  /* 0x3d23d70a09097823 */ /* 0x000fca0000000004 */
[----:B------:R-:W-:Y:S01]  /*02e0*/  STG.E desc[UR6][R2.64], R9 ;  /* 0x0000000902007986 */ /* 0x000fe2000c101906 */
[----:B------:R-:W-:Y:S05]  /*02f0*/  EXIT ;  /* 0x000000000000794d */ /* 0x000fea0003800000 */
.L_x_0:
[----:B------:R-:W-:-:S00]  /*0300*/  BRA `(.L_x_0) ;  /* 0xfffffffc00fc7947 */ /* 0x000fc0000383ffff */
[----:B------:R-:W-:-:S00]  /*0310*/  NOP ;  /* 0x0000000000007918 */ /* 0x000fc00000000000 */
        /* <DEDUP_REMOVED lines=14> */
.L_x_1:


//--------------------- .nv.shared.reserved.0     --------------------------
	.section	.nv.shared.reserved.0,"aw",@nobits
	.weak		__nv_reservedSMEM_offset_0_alias
	.size		__nv_reservedSMEM_offset_0_alias, 0, 64
	.other		__nv_reservedSMEM_offset_0_alias,@"STO_CUDA_RESERVED_SHARED STV_DEFAULT"
__nv_reservedSMEM_offset_0_alias:
	.zero		0
	.zero		64


//--------------------- .nv.constant0._Z14BlurViaStencilPfS_ --------------------------
	.section	.nv.constant0._Z14BlurViaStencilPfS_,"a",@progbits
	.sectionflags	@""
	.align	4
.nv.constant0._Z14BlurViaStencilPfS_:
	.zero		912


//--------------------- SYMBOLS --------------------------

	.type		.nv.reservedSmem.offset0,@object
	.size		.nv.reservedSmem.offset0,0x4
